	.headerflags	@"EF_CUDA_TEXMODE_UNIFIED EF_CUDA_64BIT_ADDRESS EF_CUDA_SM89 EF_CUDA_VIRTUAL_SM(EF_CUDA_SM89)"
	.elftype	@"ET_EXEC"


//--------------------- .nv.info                  --------------------------
	.section	.nv.info,"",@"SHT_CUDA_INFO"
	.align	4


	//----- nvinfo : EIATTR_REGCOUNT
	.align		4
        /*0000*/ 	.byte	0x04, 0x2f
        /*0002*/ 	.short	(.L_2 - .L_1)
	.align		4
.L_1:
        /*0004*/ 	.word	index@(triton__0d1d2d3de)
        /*0008*/ 	.word	0x0000000d


	//----- nvinfo : EIATTR_MAX_STACK_SIZE
	.align		4
.L_2:
        /*000c*/ 	.byte	0x04, 0x23
        /*000e*/ 	.short	(.L_4 - .L_3)
	.align		4
.L_3:
        /*0010*/ 	.word	index@(triton__0d1d2d3de)
        /*0014*/ 	.word	0x00000000


	//----- nvinfo : EIATTR_MIN_STACK_SIZE
	.align		4
.L_4:
        /*0018*/ 	.byte	0x04, 0x12
        /*001a*/ 	.short	(.L_6 - .L_5)
	.align		4
.L_5:
        /*001c*/ 	.word	index@(triton__0d1d2d3de)
        /*0020*/ 	.word	0x00000000


	//----- nvinfo : EIATTR_FRAME_SIZE
	.align		4
.L_6:
        /*0024*/ 	.byte	0x04, 0x11
        /*0026*/ 	.short	(.L_8 - .L_7)
	.align		4
.L_7:
        /*0028*/ 	.word	index@(triton__0d1d2d3de)
        /*002c*/ 	.word	0x00000000
.L_8:


//--------------------- .nv.info.triton__0d1d2d3de --------------------------
	.section	.nv.info.triton__0d1d2d3de,"",@"SHT_CUDA_INFO"
	.align	4


	//----- nvinfo : EIATTR_CUDA_API_VERSION
	.align		4
        /*0000*/ 	.byte	0x04, 0x37
        /*0002*/ 	.short	(.L_10 - .L_9)
.L_9:
        /*0004*/ 	.word	0x0000007b


	//----- nvinfo : EIATTR_PARAM_CBANK
	.align		4
.L_10:
        /*0008*/ 	.byte	0x04, 0x0a
        /*000a*/ 	.short	(.L_12 - .L_11)
	.align		4
.L_11:
        /*000c*/ 	.word	index@(.nv.constant0.triton__0d1d2d3de)
        /*0010*/ 	.short	0x0160
        /*0012*/ 	.short	0x001c


	//----- nvinfo : EIATTR_CBANK_PARAM_SIZE
	.align		4
.L_12:
        /*0014*/ 	.byte	0x03, 0x19
        /*0016*/ 	.short	0x001c


	//----- nvinfo : EIATTR_KPARAM_INFO
	.align		4
        /*0018*/ 	.byte	0x04, 0x17
        /*001a*/ 	.short	(.L_14 - .L_13)
.L_13:
        /*001c*/ 	.word	0x00000000
        /*0020*/ 	.short	0x0003
        /*0022*/ 	.short	0x0018
        /*0024*/ 	.byte	0x00, 0xf0, 0x11, 0x00


	//----- nvinfo : EIATTR_KPARAM_INFO
	.align		4
.L_14:
        /*0028*/ 	.byte	0x04, 0x17
        /*002a*/ 	.short	(.L_16 - .L_15)
.L_15:
        /*002c*/ 	.word	0x00000000
        /*0030*/ 	.short	0x0002
        /*0032*/ 	.short	0x0010
        /*0034*/ 	.byte	0x00, 0xf0, 0x21, 0x00


	//----- nvinfo : EIATTR_KPARAM_INFO
	.align		4
.L_16:
        /*0038*/ 	.byte	0x04, 0x17
        /*003a*/ 	.short	(.L_18 - .L_17)
.L_17:
        /*003c*/ 	.word	0x00000000
        /*0040*/ 	.short	0x0001
        /*0042*/ 	.short	0x0008
        /*0044*/ 	.byte	0x00, 0xf0, 0x21, 0x00


	//----- nvinfo : EIATTR_KPARAM_INFO
	.align		4
.L_18:
        /*0048*/ 	.byte	0x04, 0x17
        /*004a*/ 	.short	(.L_20 - .L_19)
.L_19:
        /*004c*/ 	.word	0x00000000
        /*0050*/ 	.short	0x0000
        /*0052*/ 	.short	0x0000
        /*0054*/ 	.byte	0x00, 0xf0, 0x21, 0x00


	//----- nvinfo : EIATTR_MAXREG_COUNT
	.align		4
.L_20:
        /*0058*/ 	.byte	0x03, 0x1b
        /*005a*/ 	.short	0x00ff


	//----- nvinfo : EIATTR_EXIT_INSTR_OFFSETS
	.align		4
        /*005c*/ 	.byte	0x04, 0x1c
        /*005e*/ 	.short	(.L_22 - .L_21)


	//   ....[0]....
.L_21:
        /*0060*/ 	.word	0x000004d0


	//----- nvinfo : EIATTR_MAX_THREADS
	.align		4
.L_22:
        /*0064*/ 	.byte	0x04, 0x05
        /*0066*/ 	.short	(.L_24 - .L_23)
.L_23:
        /*0068*/ 	.word	0x00000100
        /*006c*/ 	.word	0x00000001
        /*0070*/ 	.word	0x00000001


	//----- nvinfo : EIATTR_CRS_STACK_SIZE
	.align		4
.L_24:
        /*0074*/ 	.byte	0x04, 0x1e
        /*0076*/ 	.short	(.L_26 - .L_25)
.L_25:
        /*0078*/ 	.word	0x00000000
.L_26:


//--------------------- .nv.rel.action            --------------------------
	.section	.nv.rel.action,"",@"SHT_CUDA_RELOCINFO"
	.align	8
	.sectionentsize	8
        /*0000*/ 	.byte	0x73, 0x00, 0x00, 0x00, 0x00, 0x00, 0x00, 0x00, 0x00, 0x00, 0x00, 0x11, 0x25, 0x00, 0x05, 0x36


//--------------------- .nv.constant0.triton__0d1d2d3de --------------------------
	.section	.nv.constant0.triton__0d1d2d3de,"a",@progbits
	.align	4
.nv.constant0.triton__0d1d2d3de:
	.zero		380


//--------------------- .text.triton__0d1d2d3de   --------------------------
	.section	.text.triton__0d1d2d3de,"ax",@progbits
	.sectioninfo	@"SHI_REGISTERS=13"
	.align	128
        .global         triton__0d1d2d3de
        .type           triton__0d1d2d3de,@function
        .size           triton__0d1d2d3de,(.L_x_7 - triton__0d1d2d3de)
        .other          triton__0d1d2d3de,@"STO_CUDA_ENTRY STV_DEFAULT"
triton__0d1d2d3de:
.text.triton__0d1d2d3de:
[----:B------:R-:W-:-:S02]  /*0000*/  MOV R1, c[0x0][0x28] ;  /* 0x00000a0000017a02 */ /* 0x000fc40000000f00 */
[----:B------:R-:W0:Y:S01]  /*0010*/  S2R R0, SR_TID.X ;  /* 0x0000000000007919 */ /* 0x000e220000002100 */
[----:B------:R-:W-:Y:S01]  /*0020*/  MOV R5, 0x2 ;  /* 0x0000000200057802 */ /* 0x000fe20000000f00 */
[----:B------:R-:W-:Y:S02]  /*0030*/  ULDC.64 UR4, c[0x0][0x118] ;  /* 0x0000460000047ab9 */ /* 0x000fe40000000a00 */
[----:B------:R-:W1:Y:S01]  /*0040*/  S2R R3, SR_CTAID.X ;  /* 0x0000000000037919 */ /* 0x000e620000002500 */
[----:B0-----:R-:W-:-:S04]  /*0050*/  SHF.L.U32 R0, R0, 0x1, RZ ;  /* 0x0000000100007819 */ /* 0x001fc800000006ff */
[----:B------:R-:W-:-:S04]  /*0060*/  LOP3.LUT R0, R0, 0x1fe, RZ, 0xc0, !PT ;  /* 0x000001fe00007812 */ /* 0x000fc800078ec0ff */
[----:B-1----:R-:W-:-:S05]  /*0070*/  LEA R2, R3, R0, 0x9 ;  /* 0x0000000003027211 */ /* 0x002fca00078e48ff */
[----:B------:R-:W-:-:S06]  /*0080*/  IMAD.WIDE R6, R2, R5, c[0x0][0x168] ;  /* 0x00005a0002067625 */ /* 0x000fcc00078e0205 */
[----:B------:R-:W2:Y:S01]  /*0090*/  LDG.E R6, [R6.64] ;  /* 0x0000000406067981 */ /* 0x000ea2000c1e1900 */
[----:B------:R-:W-:-:S06]  /*00a0*/  IMAD.WIDE R4, R2, R5, c[0x0][0x160] ;  /* 0x0000580002047625 */ /* 0x000fcc00078e0205 */
[----:B------:R-:W3:Y:S01]  /*00b0*/  LDG.E R4, [R4.64] ;  /* 0x0000000404047981 */ /* 0x000ee2000c1e1900 */
[----:B------:R-:W-:Y:S01]  /*00c0*/  BSSY B0, `(.L_x_0) ;  /* 0x000001d000007945 */ /* 0x000fe20003800000 */
[C---:B--2---:R-:W-:Y:S02]  /*00d0*/  SHF.L.U32 R0, R6.reuse, 0x10, RZ ;  /* 0x0000001006007819 */ /* 0x044fe400000006ff */
[----:B------:R-:W-:-:S03]  /*00e0*/  PRMT R3, R6, 0x7632, R3 ;  /* 0x0000763206037816 */ /* 0x000fc60000000003 */
[----:B------:R-:W-:Y:S01]  /*00f0*/  FMUL R9, R0, 0.033333335071802139282 ;  /* 0x3d08888900097820 */ /* 0x000fe20000400000 */
[----:B------:R-:W-:Y:S02]  /*0100*/  SHF.L.U32 R8, R3, 0x10, RZ ;  /* 0x0000001003087819 */ /* 0x000fe400000006ff */
[C---:B---3--:R-:W-:Y:S01]  /*0110*/  PRMT R0, R4.reuse, 0x7632, R0 ;  /* 0x0000763204007816 */ /* 0x048fe20000000000 */
[----:B------:R-:W-:Y:S01]  /*0120*/  FADD.FTZ R10, |R9|, -RZ ;  /* 0x800000ff090a7221 */ /* 0x000fe20000010200 */
[----:B------:R-:W-:Y:S01]  /*0130*/  SHF.L.U32 R3, R4, 0x10, RZ ;  /* 0x0000001004037819 */ /* 0x000fe200000006ff */
[----:B------:R-:W-:Y:S01]  /*0140*/  FMUL R8, R8, 0.033333335071802139282 ;  /* 0x3d08888908087820 */ /* 0x000fe20000400000 */
[----:B------:R-:W-:Y:S02]  /*0150*/  SHF.L.U32 R6, R0, 0x10, RZ ;  /* 0x0000001000067819 */ /* 0x000fe400000006ff */
[----:B------:R-:W-:-:S13]  /*0160*/  FSETP.GE.AND P0, PT, R10, 0.60000002384185791016, PT ;  /* 0x3f19999a0a00780b */ /* 0x000fda0003f06000 */
[----:B------:R-:W-:Y:S05]  /*0170*/  @!P0 BRA `(.L_x_1) ;  /* 0x000000a000008947 */ /* 0x000fea0003800000 */
[C---:B------:R-:W-:Y:S01]  /*0180*/  FMUL R0, R10.reuse, 2.8853900432586669922 ;  /* 0x4038aa3b0a007820 */ /* 0x040fe20000400000 */
[----:B------:R-:W-:Y:S02]  /*0190*/  MOV R5, 0x3f800000 ;  /* 0x3f80000000057802 */ /* 0x000fe40000000f00 */
[----:B------:R-:W-:-:S03]  /*01a0*/  FSETP.GE.AND P0, PT, R10, 9.010913848876953125, PT ;  /* 0x41102cb40a00780b */ /* 0x000fc60003f06000 */
[----:B------:R-:W0:Y:S02]  /*01b0*/  MUFU.EX2 R0, R0 ;  /* 0x0000000000007308 */ /* 0x000e240000000800 */
[----:B0-----:R-:W-:-:S06]  /*01c0*/  FADD R4, R0, 1 ;  /* 0x3f80000000047421 */ /* 0x001fcc0000000000 */
[----:B------:R-:W0:Y:S02]  /*01d0*/  MUFU.RCP R4, R4 ;  /* 0x0000000400047308 */ /* 0x000e240000001000 */
[----:B0-----:R-:W-:-:S05]  /*01e0*/  FFMA.FTZ R5, R4, -2, R5 ;  /* 0xc000000004057823 */ /* 0x001fca0000010005 */
[----:B------:R-:W-:-:S04]  /*01f0*/  FSEL R10, R5, 1, !P0 ;  /* 0x3f800000050a7808 */ /* 0x000fc80004000000 */
[----:B------:R-:W-:Y:S01]  /*0200*/  LOP3.LUT R9, R10, 0x80000000, R9, 0xf8, !PT ;  /* 0x800000000a097812 */ /* 0x000fe200078ef809 */
[----:B------:R-:W-:Y:S05]  /*0210*/  BRA `(.L_x_2) ;  /* 0x0000007000007947 */ /* 0x000fea0003800000 */
.L_x_1:
[----:B------:R-:W-:Y:S01]  /*0220*/  MOV R0, 0x3c80f082 ;  /* 0x3c80f08200007802 */ /* 0x000fe20000000f00 */
[----:B------:R-:W-:-:S04]  /*0230*/  FMUL R5, R9, R9 ;  /* 0x0000000909057220 */ /* 0x000fc80000400000 */
[----:B------:R-:W-:-:S04]  /*0240*/  FFMA.FTZ R0, R5, R0, -0.052303962409496307373 ;  /* 0xbd563cae05007423 */ /* 0x000fc80000010000 */
[----:B------:R-:W-:-:S04]  /*0250*/  FFMA.FTZ R0, R5, R0, 0.1331529766321182251 ;  /* 0x3e08594105007423 */ /* 0x000fc80000010000 */
[----:B------:R-:W-:-:S04]  /*0260*/  FFMA.FTZ R0, R5, R0, -0.33332768082618713379 ;  /* 0xbeaaa9ed05007423 */ /* 0x000fc80000010000 */
[----:B------:R-:W-:-:S04]  /*0270*/  FFMA.FTZ R0, R5, R0, RZ ;  /* 0x0000000005007223 */ /* 0x000fc800000100ff */
[----:B------:R-:W-:-:S02]  /*0280*/  FFMA.FTZ R9, R9, R0, R9 ;  /* 0x0000000009097223 */ /* 0x000fc40000010009 */
.L_x_2:
[----:B------:R-:W-:Y:S05]  /*0290*/  BSYNC B0 ;  /* 0x0000000000007941 */ /* 0x000fea0003800000 */
.L_x_0:
[----:B------:R-:W-:Y:S01]  /*02a0*/  FADD.FTZ R10, |R8|, -RZ ;  /* 0x800000ff080a7221 */ /* 0x000fe20000010200 */
[----:B------:R-:W-:Y:S01]  /*02b0*/  BSSY B0, `(.L_x_3) ;  /* 0x0000015000007945 */ /* 0x000fe20003800000 */
[----:B------:R-:W-:-:S03]  /*02c0*/  SHF.R.S32.HI R7, RZ, 0x1f, R2 ;  /* 0x0000001fff077819 */ /* 0x000fc60000011402 */
        /* <DEDUP_REMOVED lines=12> */
.L_x_4:
[----:B------:R-:W-:Y:S01]  /*0390*/  MOV R0, 0x3c80f082 ;  /* 0x3c80f08200007802 */ /* 0x000fe20000000f00 */
[----:B------:R-:W-:-:S04]  /*03a0*/  FMUL R5, R8, R8 ;  /* 0x0000000808057220 */ /* 0x000fc80000400000 */
[----:B------:R-:W-:-:S04]  /*03b0*/  FFMA.FTZ R0, R5, R0, -0.052303962409496307373 ;  /* 0xbd563cae05007423 */ /* 0x000fc80000010000 */
[----:B------:R-:W-:-:S04]  /*03c0*/  FFMA.FTZ R0, R5, R0, 0.1331529766321182251 ;  /* 0x3e08594105007423 */ /* 0x000fc80000010000 */
[----:B------:R-:W-:-:S04]  /*03d0*/  FFMA.FTZ R0, R5, R0, -0.33332768082618713379 ;  /* 0xbeaaa9ed05007423 */ /* 0x000fc80000010000 */
[----:B------:R-:W-:-:S04]  /*03e0*/  FFMA.FTZ R5, R5, R0, RZ ;  /* 0x0000000005057223 */ /* 0x000fc800000100ff */
[----:B------:R-:W-:-:S02]  /*03f0*/  FFMA.FTZ R8, R8, R5, R8 ;  /* 0x0000000508087223 */ /* 0x000fc40000010008 */
.L_x_5:
[----:B------:R-:W-:Y:S05]  /*0400*/  BSYNC B0 ;  /* 0x0000000000007941 */ /* 0x000fea0003800000 */
.L_x_3:
[----:B------:R-:W-:Y:S01]  /*0410*/  FMUL R6, R6, 30 ;  /* 0x41f0000006067820 */ /* 0x000fe20000400000 */
[----:B------:R-:W-:Y:S01]  /*0420*/  FMUL R3, R3, 30 ;  /* 0x41f0000003037820 */ /* 0x000fe20000400000 */
[----:B------:R-:W-:Y:S01]  /*0430*/  FFMA R0, -R9, R9, 1 ;  /* 0x3f80000009007423 */ /* 0x000fe20000000109 */
[----:B------:R-:W-:Y:S01]  /*0440*/  FFMA R5, -R8, R8, 1 ;  /* 0x3f80000008057423 */ /* 0x000fe20000000108 */
[----:B------:R-:W-:Y:S02]  /*0450*/  LEA R4, P0, R2, c[0x0][0x170], 0x1 ;  /* 0x00005c0002047a11 */ /* 0x000fe400078008ff */
[----:B------:R-:W-:Y:S01]  /*0460*/  FMUL R0, R3, R0 ;  /* 0x0000000003007220 */ /* 0x000fe20000400000 */
[----:B------:R-:W-:-:S03]  /*0470*/  FMUL R5, R6, R5 ;  /* 0x0000000506057220 */ /* 0x000fc60000400000 */
[----:B------:R-:W-:Y:S01]  /*0480*/  FMUL R0, R0, 0.033333335071802139282 ;  /* 0x3d08888900007820 */ /* 0x000fe20000400000 */
[----:B------:R-:W-:Y:S01]  /*0490*/  FMUL R3, R5, 0.033333335071802139282 ;  /* 0x3d08888905037820 */ /* 0x000fe20000400000 */
[----:B------:R-:W-:-:S04]  /*04a0*/  LEA.HI.X R5, R2, c[0x0][0x174], R7, 0x1, P0 ;  /* 0x00005d0002057a11 */ /* 0x000fc800000f0c07 */
[----:B------:R-:W-:-:S05]  /*04b0*/  F2FP.BF16.F32.PACK_AB R3, R3, R0 ;  /* 0x000000000303723e */ /* 0x000fca00000010ff */
[----:B------:R-:W-:Y:S01]  /*04c0*/  STG.E [R4.64], R3 ;  /* 0x0000000304007986 */ /* 0x000fe2000c101904 */
[----:B------:R-:W-:Y:S05]  /*04d0*/  EXIT ;  /* 0x000000000000794d */ /* 0x000fea0003800000 */
.L_x_6:
[----:B------:R-:W-:-:S00]  /*04e0*/  BRA `(.L_x_6) ;  /* 0xfffffff000007947 */ /* 0x000fc0000383ffff */
[----:B------:R-:W-:-:S00]  /*04f0*/  NOP ;  /* 0x0000000000007918 */ /* 0x000fc00000000000 */
        /* <DEDUP_REMOVED lines=8> */
.L_x_7:


//--------------------- .nv.global.init           --------------------------
	.section	.nv.global.init,"aw",@progbits
.nv.global.init:
	.type		_$_str,@object
	.size		_$_str,(.L_0 - _$_str)
_$_str:
        /*0000*/ 	.byte	0x5f, 0x5f, 0x43, 0x55, 0x44, 0x41, 0x5f, 0x46, 0x54, 0x5a, 0x00
.L_0:
